//
// Generated by NVIDIA NVVM Compiler
//
// Compiler Build ID: CL-36424714
// Cuda compilation tools, release 13.0, V13.0.88
// Based on NVVM 20.0.0
//

.version 9.0
.target sm_100
.address_size 64

	// .globl	_Z14rmsnorm_kernelPKfffPfif
// _ZZ14rmsnorm_kernelPKfffPfifE4smem has been demoted

.visible .entry _Z14rmsnorm_kernelPKfffPfif(
	.param .u64 .ptr .align 1 _Z14rmsnorm_kernelPKfffPfif_param_0,
	.param .f32 _Z14rmsnorm_kernelPKfffPfif_param_1,
	.param .f32 _Z14rmsnorm_kernelPKfffPfif_param_2,
	.param .u64 .ptr .align 1 _Z14rmsnorm_kernelPKfffPfif_param_3,
	.param .u32 _Z14rmsnorm_kernelPKfffPfif_param_4,
	.param .f32 _Z14rmsnorm_kernelPKfffPfif_param_5
)
{
	.reg .pred 	%p<9>;
	.reg .b32 	%r<19>;
	.reg .b32 	%f<25>;
	.reg .b64 	%rd<10>;
	// demoted variable
	.shared .align 4 .b8 _ZZ14rmsnorm_kernelPKfffPfifE4smem[1024];
	ld.param.u64 	%rd4, [_Z14rmsnorm_kernelPKfffPfif_param_0];
	ld.param.f32 	%f5, [_Z14rmsnorm_kernelPKfffPfif_param_1];
	ld.param.f32 	%f6, [_Z14rmsnorm_kernelPKfffPfif_param_2];
	ld.param.u64 	%rd3, [_Z14rmsnorm_kernelPKfffPfif_param_3];
	ld.param.u32 	%r11, [_Z14rmsnorm_kernelPKfffPfif_param_4];
	ld.param.f32 	%f7, [_Z14rmsnorm_kernelPKfffPfif_param_5];
	cvta.to.global.u64 	%rd1, %rd4;
	mov.u32 	%r18, %tid.x;
	setp.ge.s32 	%p1, %r18, %r11;
	mov.f32 	%f24, 0f00000000;
	@%p1 bra 	$L__BB0_3;
	mov.f32 	%f24, 0f00000000;
	mov.u32 	%r2, %ntid.x;
	mov.u32 	%r16, %r18;
$L__BB0_2:
	mul.wide.s32 	%rd5, %r16, 4;
	add.s64 	%rd6, %rd1, %rd5;
	ld.global.f32 	%f10, [%rd6];
	fma.rn.f32 	%f24, %f10, %f10, %f24;
	add.s32 	%r16, %r16, %r2;
	setp.lt.s32 	%p2, %r16, %r11;
	@%p2 bra 	$L__BB0_2;
$L__BB0_3:
	shl.b32 	%r12, %r18, 2;
	mov.u32 	%r13, _ZZ14rmsnorm_kernelPKfffPfifE4smem;
	add.s32 	%r5, %r13, %r12;
	st.shared.f32 	[%r5], %f24;
	bar.sync 	0;
	mov.u32 	%r6, %ntid.x;
	setp.lt.u32 	%p3, %r6, 2;
	@%p3 bra 	$L__BB0_8;
	mov.u32 	%r17, %r6;
$L__BB0_5:
	shr.u32 	%r8, %r17, 1;
	setp.ge.u32 	%p4, %r18, %r8;
	@%p4 bra 	$L__BB0_7;
	shl.b32 	%r14, %r8, 2;
	add.s32 	%r15, %r5, %r14;
	ld.shared.f32 	%f11, [%r15];
	ld.shared.f32 	%f12, [%r5];
	add.f32 	%f13, %f11, %f12;
	st.shared.f32 	[%r5], %f13;
$L__BB0_7:
	bar.sync 	0;
	setp.gt.u32 	%p5, %r17, 3;
	mov.u32 	%r17, %r8;
	@%p5 bra 	$L__BB0_5;
$L__BB0_8:
	setp.ne.s32 	%p6, %r18, 0;
	@%p6 bra 	$L__BB0_10;
	ld.shared.f32 	%f14, [_ZZ14rmsnorm_kernelPKfffPfifE4smem];
	cvt.rn.f32.s32 	%f15, %r11;
	div.rn.f32 	%f16, %f14, %f15;
	add.f32 	%f17, %f7, %f16;
	sqrt.rn.f32 	%f18, %f17;
	st.shared.f32 	[_ZZ14rmsnorm_kernelPKfffPfifE4smem], %f18;
$L__BB0_10:
	setp.ge.s32 	%p7, %r18, %r11;
	bar.sync 	0;
	@%p7 bra 	$L__BB0_13;
	ld.shared.f32 	%f4, [_ZZ14rmsnorm_kernelPKfffPfifE4smem];
	cvta.to.global.u64 	%rd2, %rd3;
$L__BB0_12:
	mul.wide.s32 	%rd7, %r18, 4;
	add.s64 	%rd8, %rd1, %rd7;
	ld.global.f32 	%f19, [%rd8];
	mul.f32 	%f20, %f5, %f19;
	div.rn.f32 	%f21, %f20, %f4;
	add.f32 	%f22, %f6, %f21;
	add.s64 	%rd9, %rd2, %rd7;
	st.global.f32 	[%rd9], %f22;
	add.s32 	%r18, %r18, %r6;
	setp.lt.s32 	%p8, %r18, %r11;
	@%p8 bra 	$L__BB0_12;
$L__BB0_13:
	ret;

}


// ===== COMPILED SASS (sm_100) =====

	.target	sm_100

	.elftype	@"ET_EXEC"


//--------------------- .note.nv.tkinfo           --------------------------
	.section	.note.nv.tkinfo,"",@"SHT_NOTE"
	.sectionflags	@"SHF_NOTE_NV_TKINFO"
	.tkinfo
        /*0018*/ 	.word	0x00000002
        /*0030*/ 	.string	""
        /*0030*/ 	.string	"ptxas"
        /*0030*/ 	.string	"Cuda compilation tools, release 13.0, V13.0.88"
        /*0030*/ 	.string	"Build cuda_13.0.r13.0/compiler.36424714_0"
        /*0030*/ 	.string	"-arch sm_100 -m 64 "



//--------------------- .note.nv.cuinfo           --------------------------
	.section	.note.nv.cuinfo,"",@"SHT_NOTE"
	.sectionflags	@"SHF_NOTE_NV_CUINFO"
        /*0018*/ 	.short	0x0002
        /*001a*/ 	.short	0x0064
        /*001c*/ 	.short	0x0082
	.zero		2


//--------------------- .nv.info                  --------------------------
	.section	.nv.info,"",@"SHT_CUDA_INFO"
	.align	4


	//----- nvinfo : EIATTR_REGCOUNT
	.align		4
        /*0000*/ 	.byte	0x04, 0x2f
        /*0002*/ 	.short	(.L_1 - .L_0)
	.align		4
.L_0:
        /*0004*/ 	.word	index@(_Z14rmsnorm_kernelPKfffPfif)
        /*0008*/ 	.word	0x00000013


	//----- nvinfo : EIATTR_FRAME_SIZE
	.align		4
.L_1:
        /*000c*/ 	.byte	0x04, 0x11
        /*000e*/ 	.short	(.L_3 - .L_2)
	.align		4
.L_2:
        /*0010*/ 	.word	index@($__internal_1_$__cuda_sm3x_div_rn_noftz_f32_slowpath)
        /*0014*/ 	.word	0x00000000


	//----- nvinfo : EIATTR_FRAME_SIZE
	.align		4
.L_3:
        /*0018*/ 	.byte	0x04, 0x11
        /*001a*/ 	.short	(.L_5 - .L_4)
	.align		4
.L_4:
        /*001c*/ 	.word	index@($__internal_0_$__cuda_sm20_sqrt_rn_f32_slowpath)
        /*0020*/ 	.word	0x00000000


	//----- nvinfo : EIATTR_FRAME_SIZE
	.align		4
.L_5:
        /*0024*/ 	.byte	0x04, 0x11
        /*0026*/ 	.short	(.L_7 - .L_6)
	.align		4
.L_6:
        /*0028*/ 	.word	index@(_Z14rmsnorm_kernelPKfffPfif)
        /*002c*/ 	.word	0x00000000


	//----- nvinfo : EIATTR_MIN_STACK_SIZE
	.align		4
.L_7:
        /*0030*/ 	.byte	0x04, 0x12
        /*0032*/ 	.short	(.L_9 - .L_8)
	.align		4
.L_8:
        /*0034*/ 	.word	index@(_Z14rmsnorm_kernelPKfffPfif)
        /*0038*/ 	.word	0x00000000
.L_9:


//--------------------- .nv.compat                --------------------------
	.section	.nv.compat,"",@"SHT_CUDA_COMPAT_INFO"
	.align	4
        /*0000*/ 	.byte	0x02, 0x09, 0x00, 0x00, 0x02, 0x02, 0x01, 0x00, 0x02, 0x05, 0x05, 0x00, 0x03, 0x07, 0x01, 0x01
        /*0010*/ 	.byte	0x02, 0x03, 0x00, 0x00, 0x02, 0x06, 0x01, 0x00, 0x04, 0x0b, 0x08, 0x00, 0x01, 0x00, 0x00, 0x00
        /*0020*/ 	.byte	0x00, 0x00, 0x00, 0x00


//--------------------- .nv.info._Z14rmsnorm_kernelPKfffPfif --------------------------
	.section	.nv.info._Z14rmsnorm_kernelPKfffPfif,"",@"SHT_CUDA_INFO"
	.sectionflags	@""
	.align	4


	//----- nvinfo : EIATTR_CUDA_API_VERSION
	.align		4
        /*0000*/ 	.byte	0x04, 0x37
        /*0002*/ 	.short	(.L_11 - .L_10)
.L_10:
        /*0004*/ 	.word	0x00000082


	//----- nvinfo : EIATTR_KPARAM_INFO
	.align		4
.L_11:
        /*0008*/ 	.byte	0x04, 0x17
        /*000a*/ 	.short	(.L_13 - .L_12)
.L_12:
        /*000c*/ 	.word	0x00000000
        /*0010*/ 	.short	0x0005
        /*0012*/ 	.short	0x001c
        /*0014*/ 	.byte	0x00, 0xf0, 0x11, 0x00


	//----- nvinfo : EIATTR_KPARAM_INFO
	.align		4
.L_13:
        /*0018*/ 	.byte	0x04, 0x17
        /*001a*/ 	.short	(.L_15 - .L_14)
.L_14:
        /*001c*/ 	.word	0x00000000
        /*0020*/ 	.short	0x0004
        /*0022*/ 	.short	0x0018
        /*0024*/ 	.byte	0x00, 0xf0, 0x11, 0x00


	//----- nvinfo : EIATTR_KPARAM_INFO
	.align		4
.L_15:
        /*0028*/ 	.byte	0x04, 0x17
        /*002a*/ 	.short	(.L_17 - .L_16)
.L_16:
        /*002c*/ 	.word	0x00000000
        /*0030*/ 	.short	0x0003
        /*0032*/ 	.short	0x0010
        /*0034*/ 	.byte	0x00, 0xf5, 0x21, 0x00


	//----- nvinfo : EIATTR_KPARAM_INFO
	.align		4
.L_17:
        /*0038*/ 	.byte	0x04, 0x17
        /*003a*/ 	.short	(.L_19 - .L_18)
.L_18:
        /*003c*/ 	.word	0x00000000
        /*0040*/ 	.short	0x0002
        /*0042*/ 	.short	0x000c
        /*0044*/ 	.byte	0x00, 0xf0, 0x11, 0x00


	//----- nvinfo : EIATTR_KPARAM_INFO
	.align		4
.L_19:
        /*0048*/ 	.byte	0x04, 0x17
        /*004a*/ 	.short	(.L_21 - .L_20)
.L_20:
        /*004c*/ 	.word	0x00000000
        /*0050*/ 	.short	0x0001
        /*0052*/ 	.short	0x0008
        /*0054*/ 	.byte	0x00, 0xf0, 0x11, 0x00


	//----- nvinfo : EIATTR_KPARAM_INFO
	.align		4
.L_21:
        /*0058*/ 	.byte	0x04, 0x17
        /*005a*/ 	.short	(.L_23 - .L_22)
.L_22:
        /*005c*/ 	.word	0x00000000
        /*0060*/ 	.short	0x0000
        /*0062*/ 	.short	0x0000
        /*0064*/ 	.byte	0x00, 0xf5, 0x21, 0x00


	//----- nvinfo : EIATTR_SPARSE_MMA_MASK
	.align		4
.L_23:
        /*0068*/ 	.byte	0x03, 0x50
        /*006a*/ 	.short	0x0000


	//----- nvinfo : EIATTR_MAXREG_COUNT
	.align		4
        /*006c*/ 	.byte	0x03, 0x1b
        /*006e*/ 	.short	0x00ff


	//----- nvinfo : EIATTR_NUM_BARRIERS
	.align		4
        /*0070*/ 	.byte	0x02, 0x4c
        /*0072*/ 	.byte	0x01
	.zero		1


	//----- nvinfo : EIATTR_MERCURY_ISA_VERSION
	.align		4
        /*0074*/ 	.byte	0x03, 0x5f
        /*0076*/ 	.short	0x0101


	//----- nvinfo : EIATTR_VRC_CTA_INIT_COUNT
	.align		4
        /*0078*/ 	.byte	0x02, 0x4a
	.zero		1
	.zero		1


	//----- nvinfo : EIATTR_EXIT_INSTR_OFFSETS
	.align		4
        /*007c*/ 	.byte	0x04, 0x1c
        /*007e*/ 	.short	(.L_25 - .L_24)


	//   ....[0]....
.L_24:
        /*0080*/ 	.word	0x00000530


	//   ....[1]....
        /*0084*/ 	.word	0x00000730


	//----- nvinfo : EIATTR_CRS_STACK_SIZE
	.align		4
.L_25:
        /*0088*/ 	.byte	0x04, 0x1e
        /*008a*/ 	.short	(.L_27 - .L_26)
.L_26:
        /*008c*/ 	.word	0x00000000


	//----- nvinfo : EIATTR_CBANK_PARAM_SIZE
	.align		4
.L_27:
        /*0090*/ 	.byte	0x03, 0x19
        /*0092*/ 	.short	0x0020


	//----- nvinfo : EIATTR_PARAM_CBANK
	.align		4
        /*0094*/ 	.byte	0x04, 0x0a
        /*0096*/ 	.short	(.L_29 - .L_28)
	.align		4
.L_28:
        /*0098*/ 	.word	index@(.nv.constant0._Z14rmsnorm_kernelPKfffPfif)
        /*009c*/ 	.short	0x0380
        /*009e*/ 	.short	0x0020


	//----- nvinfo : EIATTR_SW_WAR
	.align		4
.L_29:
        /*00a0*/ 	.byte	0x04, 0x36
        /*00a2*/ 	.short	(.L_31 - .L_30)
.L_30:
        /*00a4*/ 	.word	0x00000008
.L_31:


//--------------------- .nv.callgraph             --------------------------
	.section	.nv.callgraph,"",@"SHT_CUDA_CALLGRAPH"
	.align	4
	.sectionentsize	8
	.align		4
        /*0000*/ 	.word	0x00000000
	.align		4
        /*0004*/ 	.word	0xffffffff
	.align		4
        /*0008*/ 	.word	0x00000000
	.align		4
        /*000c*/ 	.word	0xfffffffe
	.align		4
        /*0010*/ 	.word	0x00000000
	.align		4
        /*0014*/ 	.word	0xfffffffd
	.align		4
        /*0018*/ 	.word	0x00000000
	.align		4
        /*001c*/ 	.word	0xfffffffc


//--------------------- .text._Z14rmsnorm_kernelPKfffPfif --------------------------
	.section	.text._Z14rmsnorm_kernelPKfffPfif,"ax",@progbits
	.align	128
        .global         _Z14rmsnorm_kernelPKfffPfif
        .type           _Z14rmsnorm_kernelPKfffPfif,@function
        .size           _Z14rmsnorm_kernelPKfffPfif,(.L_x_28 - _Z14rmsnorm_kernelPKfffPfif)
        .other          _Z14rmsnorm_kernelPKfffPfif,@"STO_CUDA_ENTRY STV_DEFAULT"
_Z14rmsnorm_kernelPKfffPfif:
.text._Z14rmsnorm_kernelPKfffPfif:
[----:B------:R-:W-:Y:S01]  /*0000*/  LDC R1, c[0x0][0x37c] ;  /* 0x0000df00ff017b82 */ /* 0x000fe20000000800 */
[----:B------:R-:W0:Y:S01]  /*0010*/  S2R R9, SR_TID.X ;  /* 0x0000000000097919 */ /* 0x000e220000002100 */
[----:B------:R-:W0:Y:S01]  /*0020*/  LDCU UR4, c[0x0][0x398] ;  /* 0x00007300ff0477ac */ /* 0x000e220008000800 */
[----:B------:R-:W-:Y:S01]  /*0030*/  BSSY.RECONVERGENT B0, `(.L_x_0) ;  /* 0x000000f000007945 */ /* 0x000fe20003800200 */
[----:B------:R-:W-:Y:S01]  /*0040*/  IMAD.MOV.U32 R0, RZ, RZ, RZ ;  /* 0x000000ffff007224 */ /* 0x000fe200078e00ff */
[----:B------:R-:W1:Y:S01]  /*0050*/  LDCU.64 UR6, c[0x0][0x358] ;  /* 0x00006b00ff0677ac */ /* 0x000e620008000a00 */
[----:B0-----:R-:W-:-:S13]  /*0060*/  ISETP.GE.AND P0, PT, R9, UR4, PT ;  /* 0x0000000409007c0c */ /* 0x001fda000bf06270 */
[----:B-1----:R-:W-:Y:S05]  /*0070*/  @P0 BRA `(.L_x_1) ;  /* 0x0000000000280947 */ /* 0x002fea0003800000 */
[----:B------:R-:W0:Y:S01]  /*0080*/  LDC R6, c[0x0][0x360] ;  /* 0x0000d800ff067b82 */ /* 0x000e220000000800 */
[----:B------:R-:W-:Y:S02]  /*0090*/  IMAD.MOV.U32 R0, RZ, RZ, RZ ;  /* 0x000000ffff007224 */ /* 0x000fe400078e00ff */
[----:B------:R-:W-:-:S05]  /*00a0*/  IMAD.MOV.U32 R7, RZ, RZ, R9 ;  /* 0x000000ffff077224 */ /* 0x000fca00078e0009 */
[----:B------:R-:W1:Y:S02]  /*00b0*/  LDC.64 R4, c[0x0][0x380] ;  /* 0x0000e000ff047b82 */ /* 0x000e640000000a00 */
.L_x_2:
[----:B-1----:R-:W-:-:S06]  /*00c0*/  IMAD.WIDE R2, R7, 0x4, R4 ;  /* 0x0000000407027825 */ /* 0x002fcc00078e0204 */
[----:B------:R-:W2:Y:S01]  /*00d0*/  LDG.E R3, desc[UR6][R2.64] ;  /* 0x0000000602037981 */ /* 0x000ea2000c1e1900 */
[----:B0-----:R-:W-:-:S05]  /*00e0*/  IMAD.IADD R7, R6, 0x1, R7 ;  /* 0x0000000106077824 */ /* 0x001fca00078e0207 */
[----:B------:R-:W-:Y:S01]  /*00f0*/  ISETP.GE.AND P0, PT, R7, UR4, PT ;  /* 0x0000000407007c0c */ /* 0x000fe2000bf06270 */
[----:B--2---:R-:W-:-:S12]  /*0100*/  FFMA R0, R3, R3, R0 ;  /* 0x0000000303007223 */ /* 0x004fd80000000000 */
[----:B------:R-:W-:Y:S05]  /*0110*/  @!P0 BRA `(.L_x_2) ;  /* 0xfffffffc00e88947 */ /* 0x000fea000383ffff */
.L_x_1:
[----:B------:R-:W-:Y:S05]  /*0120*/  BSYNC.RECONVERGENT B0 ;  /* 0x0000000000007941 */ /* 0x000fea0003800200 */
.L_x_0:
[----:B------:R-:W0:Y:S01]  /*0130*/  S2UR UR5, SR_CgaCtaId ;  /* 0x00000000000579c3 */ /* 0x000e220000008800 */
[----:B------:R-:W-:Y:S01]  /*0140*/  UMOV UR4, 0x400 ;  /* 0x0000040000047882 */ /* 0x000fe20000000000 */
[----:B------:R-:W1:Y:S01]  /*0150*/  LDCU UR8, c[0x0][0x360] ;  /* 0x00006c00ff0877ac */ /* 0x000e620008000800 */
[----:B------:R-:W-:Y:S01]  /*0160*/  ISETP.NE.AND P1, PT, R9, RZ, PT ;  /* 0x000000ff0900720c */ /* 0x000fe20003f25270 */
[----:B-1----:R-:W-:Y:S02]  /*0170*/  UISETP.GE.U32.AND UP0, UPT, UR8, 0x2, UPT ;  /* 0x000000020800788c */ /* 0x002fe4000bf06070 */
[----:B0-----:R-:W-:-:S06]  /*0180*/  ULEA UR4, UR5, UR4, 0x18 ;  /* 0x0000000405047291 */ /* 0x001fcc000f8ec0ff */
[----:B------:R-:W-:-:S05]  /*0190*/  LEA R4, R9, UR4, 0x2 ;  /* 0x0000000409047c11 */ /* 0x000fca000f8e10ff */
[----:B------:R0:W-:Y:S01]  /*01a0*/  STS [R4], R0 ;  /* 0x0000000004007388 */ /* 0x0001e20000000800 */
[----:B------:R-:W-:Y:S06]  /*01b0*/  BAR.SYNC.DEFER_BLOCKING 0x0 ;  /* 0x0000000000007b1d */ /* 0x000fec0000010000 */
[----:B------:R-:W-:Y:S05]  /*01c0*/  BRA.U !UP0, `(.L_x_3) ;  /* 0x0000000108307547 */ /* 0x000fea000b800000 */
[----:B0-----:R-:W-:-:S07]  /*01d0*/  MOV R0, UR8 ;  /* 0x0000000800007c02 */ /* 0x001fce0008000f00 */
.L_x_4:
[----:B------:R-:W-:-:S04]  /*01e0*/  SHF.R.U32.HI R5, RZ, 0x1, R0 ;  /* 0x00000001ff057819 */ /* 0x000fc80000011600 */
[----:B------:R-:W-:-:S13]  /*01f0*/  ISETP.GE.U32.AND P0, PT, R9, R5, PT ;  /* 0x000000050900720c */ /* 0x000fda0003f06070 */
[----:B------:R-:W-:Y:S01]  /*0200*/  @!P0 IMAD R2, R5, 0x4, R4 ;  /* 0x0000000405028824 */ /* 0x000fe200078e0204 */
[----:B------:R-:W-:Y:S05]  /*0210*/  @!P0 LDS R3, [R4] ;  /* 0x0000000004038984 */ /* 0x000fea0000000800 */
[----:B------:R-:W0:Y:S02]  /*0220*/  @!P0 LDS R2, [R2] ;  /* 0x0000000002028984 */ /* 0x000e240000000800 */
[----:B0-----:R-:W-:-:S05]  /*0230*/  @!P0 FADD R3, R2, R3 ;  /* 0x0000000302038221 */ /* 0x001fca0000000000 */
[----:B------:R1:W-:Y:S01]  /*0240*/  @!P0 STS [R4], R3 ;  /* 0x0000000304008388 */ /* 0x0003e20000000800 */
[----:B------:R-:W-:Y:S01]  /*0250*/  BAR.SYNC.DEFER_BLOCKING 0x0 ;  /* 0x0000000000007b1d */ /* 0x000fe20000010000 */
[----:B------:R-:W-:Y:S01]  /*0260*/  ISETP.GT.U32.AND P0, PT, R0, 0x3, PT ;  /* 0x000000030000780c */ /* 0x000fe20003f04070 */
[----:B------:R-:W-:-:S12]  /*0270*/  IMAD.MOV.U32 R0, RZ, RZ, R5 ;  /* 0x000000ffff007224 */ /* 0x000fd800078e0005 */
[----:B-1----:R-:W-:Y:S05]  /*0280*/  @P0 BRA `(.L_x_4) ;  /* 0xfffffffc00d40947 */ /* 0x002fea000383ffff */
.L_x_3:
[----:B------:R-:W-:Y:S04]  /*0290*/  BSSY.RECONVERGENT B0, `(.L_x_5) ;  /* 0x0000026000007945 */ /* 0x000fe80003800200 */
[----:B------:R-:W-:Y:S05]  /*02a0*/  @P1 BRA `(.L_x_6) ;  /* 0x0000000000901947 */ /* 0x000fea0003800000 */
[----:B------:R-:W1:Y:S01]  /*02b0*/  S2UR UR5, SR_CgaCtaId ;  /* 0x00000000000579c3 */ /* 0x000e620000008800 */
[----:B------:R-:W-:Y:S02]  /*02c0*/  UMOV UR4, 0x400 ;  /* 0x0000040000047882 */ /* 0x000fe40000000000 */
[----:B-1----:R-:W-:Y:S01]  /*02d0*/  ULEA UR4, UR5, UR4, 0x18 ;  /* 0x0000000405047291 */ /* 0x002fe2000f8ec0ff */
[----:B------:R-:W1:Y:S08]  /*02e0*/  LDCU UR5, c[0x0][0x398] ;  /* 0x00007300ff0577ac */ /* 0x000e700008000800 */
[----:B0-----:R-:W0:Y:S01]  /*02f0*/  LDS R0, [UR4] ;  /* 0x00000004ff007984 */ /* 0x001e220008000800 */
[----:B-1----:R-:W-:-:S04]  /*0300*/  I2FP.F32.S32 R3, UR5 ;  /* 0x0000000500037c45 */ /* 0x002fc80008201400 */
[----:B------:R-:W1:Y:S02]  /*0310*/  MUFU.RCP R2, R3 ;  /* 0x0000000300027308 */ /* 0x000e640000001000 */
[----:B-1----:R-:W-:-:S04]  /*0320*/  FFMA R5, -R3, R2, 1 ;  /* 0x3f80000003057423 */ /* 0x002fc80000000102 */
[----:B------:R-:W-:Y:S02]  /*0330*/  FFMA R5, R2, R5, R2 ;  /* 0x0000000502057223 */ /* 0x000fe40000000002 */
[----:B0-----:R-:W0:Y:S02]  /*0340*/  FCHK P0, R0, R3 ;  /* 0x0000000300007302 */ /* 0x001e240000000000 */
[----:B------:R-:W-:-:S04]  /*0350*/  FFMA R2, R0, R5, RZ ;  /* 0x0000000500027223 */ /* 0x000fc800000000ff */
[----:B------:R-:W-:-:S04]  /*0360*/  FFMA R4, -R3, R2, R0 ;  /* 0x0000000203047223 */ /* 0x000fc80000000100 */
[----:B------:R-:W-:Y:S01]  /*0370*/  FFMA R2, R5, R4, R2 ;  /* 0x0000000405027223 */ /* 0x000fe20000000002 */
[----:B0-----:R-:W-:Y:S06]  /*0380*/  @!P0 BRA `(.L_x_7) ;  /* 0x00000000000c8947 */ /* 0x001fec0003800000 */
[----:B------:R-:W-:-:S07]  /*0390*/  MOV R2, 0x3b0 ;  /* 0x000003b000027802 */ /* 0x000fce0000000f00 */
[----:B------:R-:W-:Y:S05]  /*03a0*/  CALL.REL.NOINC `($__internal_1_$__cuda_sm3x_div_rn_noftz_f32_slowpath) ;  /* 0x0000000400447944 */ /* 0x000fea0003c00000 */
[----:B------:R-:W-:-:S07]  /*03b0*/  IMAD.MOV.U32 R2, RZ, RZ, R0 ;  /* 0x000000ffff027224 */ /* 0x000fce00078e0000 */
.L_x_7:
[----:B------:R-:W0:Y:S01]  /*03c0*/  LDCU UR4, c[0x0][0x39c] ;  /* 0x00007380ff0477ac */ /* 0x000e220008000800 */
[----:B------:R-:W-:Y:S01]  /*03d0*/  BSSY.RECONVERGENT B1, `(.L_x_8) ;  /* 0x000000d000017945 */ /* 0x000fe20003800200 */
[----:B0-----:R-:W-:-:S04]  /*03e0*/  FADD R3, R2, UR4 ;  /* 0x0000000402037e21 */ /* 0x001fc80008000000 */
[----:B------:R0:W1:Y:S01]  /*03f0*/  MUFU.RSQ R2, R3 ;  /* 0x0000000300027308 */ /* 0x0000620000001400 */
[----:B------:R-:W-:-:S04]  /*0400*/  IADD3 R0, PT, PT, R3, -0xd000000, RZ ;  /* 0xf300000003007810 */ /* 0x000fc80007ffe0ff */
[----:B------:R-:W-:-:S13]  /*0410*/  ISETP.GT.U32.AND P0, PT, R0, 0x727fffff, PT ;  /* 0x727fffff0000780c */ /* 0x000fda0003f04070 */
[----:B01----:R-:W-:Y:S05]  /*0420*/  @!P0 BRA `(.L_x_9) ;  /* 0x00000000000c8947 */ /* 0x003fea0003800000 */
[----:B------:R-:W-:-:S07]  /*0430*/  MOV R7, 0x450 ;  /* 0x0000045000077802 */ /* 0x000fce0000000f00 */
[----:B------:R-:W-:Y:S05]  /*0440*/  CALL.REL.NOINC `($__internal_0_$__cuda_sm20_sqrt_rn_f32_slowpath) ;  /* 0x0000000000bc7944 */ /* 0x000fea0003c00000 */
[----:B------:R-:W-:Y:S05]  /*0450*/  BRA `(.L_x_10) ;  /* 0x0000000000107947 */ /* 0x000fea0003800000 */
.L_x_9:
[----:B------:R-:W-:Y:S01]  /*0460*/  FMUL.FTZ R0, R3, R2 ;  /* 0x0000000203007220 */ /* 0x000fe20000410000 */
[----:B------:R-:W-:-:S03]  /*0470*/  FMUL.FTZ R2, R2, 0.5 ;  /* 0x3f00000002027820 */ /* 0x000fc60000410000 */
[----:B------:R-:W-:-:S04]  /*0480*/  FFMA R3, -R0, R0, R3 ;  /* 0x0000000000037223 */ /* 0x000fc80000000103 */
[----:B------:R-:W-:-:S07]  /*0490*/  FFMA R0, R3, R2, R0 ;  /* 0x0000000203007223 */ /* 0x000fce0000000000 */
.L_x_10:
[----:B------:R-:W-:Y:S05]  /*04a0*/  BSYNC.RECONVERGENT B1 ;  /* 0x0000000000017941 */ /* 0x000fea0003800200 */
.L_x_8:
[----:B------:R-:W0:Y:S01]  /*04b0*/  S2UR UR5, SR_CgaCtaId ;  /* 0x00000000000579c3 */ /* 0x000e220000008800 */
[----:B------:R-:W-:Y:S02]  /*04c0*/  UMOV UR4, 0x400 ;  /* 0x0000040000047882 */ /* 0x000fe40000000000 */
[----:B0-----:R-:W-:-:S09]  /*04d0*/  ULEA UR4, UR5, UR4, 0x18 ;  /* 0x0000000405047291 */ /* 0x001fd2000f8ec0ff */
[----:B------:R1:W-:Y:S03]  /*04e0*/  STS [UR4], R0 ;  /* 0x00000000ff007988 */ /* 0x0003e60008000804 */
.L_x_6:
[----:B------:R-:W-:Y:S05]  /*04f0*/  BSYNC.RECONVERGENT B0 ;  /* 0x0000000000007941 */ /* 0x000fea0003800200 */
.L_x_5:
[----:B------:R-:W2:Y:S01]  /*0500*/  LDCU UR4, c[0x0][0x398] ;  /* 0x00007300ff0477ac */ /* 0x000ea20008000800 */
[----:B------:R-:W-:Y:S01]  /*0510*/  BAR.SYNC.DEFER_BLOCKING 0x0 ;  /* 0x0000000000007b1d */ /* 0x000fe20000010000 */
[----:B--2---:R-:W-:-:S13]  /*0520*/  ISETP.GE.AND P0, PT, R9, UR4, PT ;  /* 0x0000000409007c0c */ /* 0x004fda000bf06270 */
[----:B------:R-:W-:Y:S05]  /*0530*/  @P0 EXIT ;  /* 0x000000000000094d */ /* 0x000fea0003800000 */
[----:B------:R-:W2:Y:S01]  /*0540*/  S2UR UR5, SR_CgaCtaId ;  /* 0x00000000000579c3 */ /* 0x000ea20000008800 */
[----:B------:R-:W-:Y:S01]  /*0550*/  UMOV UR4, 0x400 ;  /* 0x0000040000047882 */ /* 0x000fe20000000000 */
[----:B------:R-:W3:Y:S06]  /*0560*/  LDCU UR9, c[0x0][0x398] ;  /* 0x00007300ff0977ac */ /* 0x000eec0008000800 */
[----:B0-----:R-:W0:Y:S08]  /*0570*/  LDC.64 R4, c[0x0][0x380] ;  /* 0x0000e000ff047b82 */ /* 0x001e300000000a00 */
[----:B------:R-:W4:Y:S01]  /*0580*/  LDC.64 R6, c[0x0][0x390] ;  /* 0x0000e400ff067b82 */ /* 0x000f220000000a00 */
[----:B--2---:R-:W-:Y:S01]  /*0590*/  ULEA UR4, UR5, UR4, 0x18 ;  /* 0x0000000405047291 */ /* 0x004fe2000f8ec0ff */
[----:B------:R-:W2:Y:S08]  /*05a0*/  LDCU UR5, c[0x0][0x38c] ;  /* 0x00007180ff0577ac */ /* 0x000eb00008000800 */
[----:B------:R-:W0:Y:S02]  /*05b0*/  LDS R3, [UR4] ;  /* 0x00000004ff037984 */ /* 0x000e240008000800 */
[----:B---3--:R-:W0:Y:S02]  /*05c0*/  LDCU UR4, c[0x0][0x388] ;  /* 0x00007100ff0477ac */ /* 0x008e240008000800 */
.L_x_13:
[----:B0-----:R-:W-:-:S05]  /*05d0*/  IMAD.WIDE R10, R9, 0x4, R4 ;  /* 0x00000004090a7825 */ /* 0x001fca00078e0204 */
[----:B-1----:R-:W3:Y:S01]  /*05e0*/  LDG.E R0, desc[UR6][R10.64] ;  /* 0x000000060a007981 */ /* 0x002ee2000c1e1900 */
[----:B------:R-:W0:Y:S01]  /*05f0*/  MUFU.RCP R2, R3 ;  /* 0x0000000300027308 */ /* 0x000e220000001000 */
[----:B------:R-:W-:Y:S01]  /*0600*/  BSSY.RECONVERGENT B0, `(.L_x_11) ;  /* 0x000000c000007945 */ /* 0x000fe20003800200 */
[----:B0-----:R-:W-:-:S04]  /*0610*/  FFMA R13, -R3, R2, 1 ;  /* 0x3f800000030d7423 */ /* 0x001fc80000000102 */
[----:B------:R-:W-:Y:S01]  /*0620*/  FFMA R13, R2, R13, R2 ;  /* 0x0000000d020d7223 */ /* 0x000fe20000000002 */
[----:B---3--:R-:W-:-:S04]  /*0630*/  FMUL R0, R0, UR4 ;  /* 0x0000000400007c20 */ /* 0x008fc80008400000 */
[----:B------:R-:W0:Y:S01]  /*0640*/  FCHK P0, R0, R3 ;  /* 0x0000000300007302 */ /* 0x000e220000000000 */
[----:B------:R-:W-:-:S04]  /*0650*/  FFMA R2, R0, R13, RZ ;  /* 0x0000000d00027223 */ /* 0x000fc800000000ff */
[----:B------:R-:W-:-:S04]  /*0660*/  FFMA R8, -R3, R2, R0 ;  /* 0x0000000203087223 */ /* 0x000fc80000000100 */
[----:B------:R-:W-:Y:S01]  /*0670*/  FFMA R2, R13, R8, R2 ;  /* 0x000000080d027223 */ /* 0x000fe20000000002 */
[----:B0-----:R-:W-:Y:S06]  /*0680*/  @!P0 BRA `(.L_x_12) ;  /* 0x00000000000c8947 */ /* 0x001fec0003800000 */
[----:B------:R-:W-:-:S07]  /*0690*/  MOV R2, 0x6b0 ;  /* 0x000006b000027802 */ /* 0x000fce0000000f00 */
[----:B--2-4-:R-:W-:Y:S05]  /*06a0*/  CALL.REL.NOINC `($__internal_1_$__cuda_sm3x_div_rn_noftz_f32_slowpath) ;  /* 0x0000000000847944 */ /* 0x014fea0003c00000 */
[----:B------:R-:W-:-:S07]  /*06b0*/  IMAD.MOV.U32 R2, RZ, RZ, R0 ;  /* 0x000000ffff027224 */ /* 0x000fce00078e0000 */
.L_x_12:
[----:B--2---:R-:W-:Y:S05]  /*06c0*/  BSYNC.RECONVERGENT B0 ;  /* 0x0000000000007941 */ /* 0x004fea0003800200 */
.L_x_11:
[----:B------:R-:W-:Y:S01]  /*06d0*/  FADD R13, R2, UR5 ;  /* 0x00000005020d7e21 */ /* 0x000fe20008000000 */
[----:B----4-:R-:W-:-:S04]  /*06e0*/  IMAD.WIDE R10, R9, 0x4, R6 ;  /* 0x00000004090a7825 */ /* 0x010fc800078e0206 */
[----:B------:R-:W-:Y:S01]  /*06f0*/  VIADD R9, R9, UR8 ;  /* 0x0000000809097c36 */ /* 0x000fe20008000000 */
[----:B------:R3:W-:Y:S04]  /*0700*/  STG.E desc[UR6][R10.64], R13 ;  /* 0x0000000d0a007986 */ /* 0x0007e8000c101906 */
[----:B------:R-:W-:-:S13]  /*0710*/  ISETP.GE.AND P0, PT, R9, UR9, PT ;  /* 0x0000000909007c0c */ /* 0x000fda000bf06270 */
[----:B---3--:R-:W-:Y:S05]  /*0720*/  @!P0 BRA `(.L_x_13) ;  /* 0xfffffffc00a88947 */ /* 0x008fea000383ffff */
[----:B------:R-:W-:Y:S05]  /*0730*/  EXIT ;  /* 0x000000000000794d */ /* 0x000fea0003800000 */
        .weak           $__internal_0_$__cuda_sm20_sqrt_rn_f32_slowpath
        .type           $__internal_0_$__cuda_sm20_sqrt_rn_f32_slowpath,@function
        .size           $__internal_0_$__cuda_sm20_sqrt_rn_f32_slowpath,($__internal_1_$__cuda_sm3x_div_rn_noftz_f32_slowpath - $__internal_0_$__cuda_sm20_sqrt_rn_f32_slowpath)
$__internal_0_$__cuda_sm20_sqrt_rn_f32_slowpath:
[----:B------:R-:W-:-:S13]  /*0740*/  LOP3.LUT P0, RZ, R3, 0x7fffffff, RZ, 0xc0, !PT ;  /* 0x7fffffff03ff7812 */ /* 0x000fda000780c0ff */
[----:B------:R-:W-:Y:S01]  /*0750*/  @!P0 IMAD.MOV.U32 R2, RZ, RZ, R3 ;  /* 0x000000ffff028224 */ /* 0x000fe200078e0003 */
[----:B------:R-:W-:Y:S06]  /*0760*/  @!P0 BRA `(.L_x_14) ;  /* 0x0000000000448947 */ /* 0x000fec0003800000 */
[----:B------:R-:W-:Y:S02]  /*0770*/  FSETP.GEU.FTZ.AND P0, PT, R3, RZ, PT ;  /* 0x000000ff0300720b */ /* 0x000fe40003f1e000 */
[----:B------:R-:W-:-:S11]  /*0780*/  MOV R0, R3 ;  /* 0x0000000300007202 */ /* 0x000fd60000000f00 */
[----:B------:R-:W-:Y:S01]  /*0790*/  @!P0 IMAD.MOV.U32 R2, RZ, RZ, 0x7fffffff ;  /* 0x7fffffffff028424 */ /* 0x000fe200078e00ff */
[----:B------:R-:W-:Y:S06]  /*07a0*/  @!P0 BRA `(.L_x_14) ;  /* 0x0000000000348947 */ /* 0x000fec0003800000 */
[----:B------:R-:W-:-:S13]  /*07b0*/  FSETP.GTU.FTZ.AND P0, PT, |R0|, +INF , PT ;  /* 0x7f8000000000780b */ /* 0x000fda0003f1c200 */
[----:B------:R-:W-:Y:S01]  /*07c0*/  @P0 FADD.FTZ R2, R0, 1 ;  /* 0x3f80000000020421 */ /* 0x000fe20000010000 */
[----:B------:R-:W-:Y:S06]  /*07d0*/  @P0 BRA `(.L_x_14) ;  /* 0x0000000000280947 */ /* 0x000fec0003800000 */
[----:B------:R-:W-:-:S13]  /*07e0*/  FSETP.NEU.FTZ.AND P0, PT, |R0|, +INF , PT ;  /* 0x7f8000000000780b */ /* 0x000fda0003f1d200 */
[----:B------:R-:W-:-:S04]  /*07f0*/  @P0 FFMA R3, R0, 1.84467440737095516160e+19, RZ ;  /* 0x5f80000000030823 */ /* 0x000fc800000000ff */
[----:B------:R-:W0:Y:S02]  /*0800*/  @P0 MUFU.RSQ R2, R3 ;  /* 0x0000000300020308 */ /* 0x000e240000001400 */
[----:B0-----:R-:W-:Y:S01]  /*0810*/  @P0 FMUL.FTZ R4, R3, R2 ;  /* 0x0000000203040220 */ /* 0x001fe20000410000 */
[----:B------:R-:W-:Y:S01]  /*0820*/  @P0 FMUL.FTZ R6, R2, 0.5 ;  /* 0x3f00000002060820 */ /* 0x000fe20000410000 */
[----:B------:R-:W-:Y:S02]  /*0830*/  @!P0 IMAD.MOV.U32 R2, RZ, RZ, R0 ;  /* 0x000000ffff028224 */ /* 0x000fe400078e0000 */
[----:B------:R-:W-:-:S04]  /*0840*/  @P0 FADD.FTZ R5, -R4, -RZ ;  /* 0x800000ff04050221 */ /* 0x000fc80000010100 */
[----:B------:R-:W-:-:S04]  /*0850*/  @P0 FFMA R5, R4, R5, R3 ;  /* 0x0000000504050223 */ /* 0x000fc80000000003 */
[----:B------:R-:W-:-:S04]  /*0860*/  @P0 FFMA R5, R5, R6, R4 ;  /* 0x0000000605050223 */ /* 0x000fc80000000004 */
[----:B------:R-:W-:-:S07]  /*0870*/  @P0 FMUL.FTZ R2, R5, 2.3283064365386962891e-10 ;  /* 0x2f80000005020820 */ /* 0x000fce0000410000 */
.L_x_14:
[----:B------:R-:W-:Y:S01]  /*0880*/  IMAD.MOV.U32 R0, RZ, RZ, R2 ;  /* 0x000000ffff007224 */ /* 0x000fe200078e0002 */
[----:B------:R-:W-:Y:S01]  /*0890*/  MOV R2, R7 ;  /* 0x0000000700027202 */ /* 0x000fe20000000f00 */
[----:B------:R-:W-:-:S04]  /*08a0*/  IMAD.MOV.U32 R3, RZ, RZ, 0x0 ;  /* 0x00000000ff037424 */ /* 0x000fc800078e00ff */
[----:B------:R-:W-:Y:S05]  /*08b0*/  RET.REL.NODEC R2 `(_Z14rmsnorm_kernelPKfffPfif) ;  /* 0xfffffff402d07950 */ /* 0x000fea0003c3ffff */
        .weak           $__internal_1_$__cuda_sm3x_div_rn_noftz_f32_slowpath
        .type           $__internal_1_$__cuda_sm3x_div_rn_noftz_f32_slowpath,@function
        .size           $__internal_1_$__cuda_sm3x_div_rn_noftz_f32_slowpath,(.L_x_28 - $__internal_1_$__cuda_sm3x_div_rn_noftz_f32_slowpath)
$__internal_1_$__cuda_sm3x_div_rn_noftz_f32_slowpath:
[----:B------:R-:W-:Y:S01]  /*08c0*/  SHF.R.U32.HI R10, RZ, 0x17, R3 ;  /* 0x00000017ff0a7819 */ /* 0x000fe20000011603 */
[----:B------:R-:W-:Y:S01]  /*08d0*/  BSSY.RECONVERGENT B1, `(.L_x_15) ;  /* 0x0000063000017945 */ /* 0x000fe20003800200 */
[----:B------:R-:W-:Y:S02]  /*08e0*/  SHF.R.U32.HI R8, RZ, 0x17, R0 ;  /* 0x00000017ff087819 */ /* 0x000fe40000011600 */
[----:B------:R-:W-:Y:S02]  /*08f0*/  LOP3.LUT R10, R10, 0xff, RZ, 0xc0, !PT ;  /* 0x000000ff0a0a7812 */ /* 0x000fe400078ec0ff */
[----:B------:R-:W-:Y:S02]  /*0900*/  LOP3.LUT R14, R8, 0xff, RZ, 0xc0, !PT ;  /* 0x000000ff080e7812 */ /* 0x000fe400078ec0ff */
[----:B------:R-:W-:Y:S01]  /*0910*/  MOV R11, R3 ;  /* 0x00000003000b7202 */ /* 0x000fe20000000f00 */
[----:B------:R-:W-:Y:S02]  /*0920*/  VIADD R13, R10, 0xffffffff ;  /* 0xffffffff0a0d7836 */ /* 0x000fe40000000000 */
[----:B------:R-:W-:-:S03]  /*0930*/  VIADD R12, R14, 0xffffffff ;  /* 0xffffffff0e0c7836 */ /* 0x000fc60000000000 */
[----:B------:R-:W-:-:S04]  /*0940*/  ISETP.GT.U32.AND P0, PT, R13, 0xfd, PT ;  /* 0x000000fd0d00780c */ /* 0x000fc80003f04070 */
[----:B------:R-:W-:-:S13]  /*0950*/  ISETP.GT.U32.OR P0, PT, R12, 0xfd, P0 ;  /* 0x000000fd0c00780c */ /* 0x000fda0000704470 */
[----:B------:R-:W-:Y:S01]  /*0960*/  @!P0 IMAD.MOV.U32 R8, RZ, RZ, RZ ;  /* 0x000000ffff088224 */ /* 0x000fe200078e00ff */
[----:B------:R-:W-:Y:S06]  /*0970*/  @!P0 BRA `(.L_x_16) ;  /* 0x00000000005c8947 */ /* 0x000fec0003800000 */
[----:B------:R-:W-:Y:S02]  /*0980*/  FSETP.GTU.FTZ.AND P0, PT, |R0|, +INF , PT ;  /* 0x7f8000000000780b */ /* 0x000fe40003f1c200 */
[----:B------:R-:W-:-:S04]  /*0990*/  FSETP.GTU.FTZ.AND P1, PT, |R3|, +INF , PT ;  /* 0x7f8000000300780b */ /* 0x000fc80003f3c200 */
[----:B------:R-:W-:-:S13]  /*09a0*/  PLOP3.LUT P0, PT, P0, P1, PT, 0xf8, 0x8f ;  /* 0x00000000008f781c */ /* 0x000fda0000703f70 */
[----:B------:R-:W-:Y:S05]  /*09b0*/  @P0 BRA `(.L_x_17) ;  /* 0x00000004004c0947 */ /* 0x000fea0003800000 */
[----:B------:R-:W-:-:S13]  /*09c0*/  LOP3.LUT P0, RZ, R11, 0x7fffffff, R0, 0xc8, !PT ;  /* 0x7fffffff0bff7812 */ /* 0x000fda000780c800 */
[----:B------:R-:W-:Y:S05]  /*09d0*/  @!P0 BRA `(.L_x_18) ;  /* 0x00000004003c8947 */ /* 0x000fea0003800000 */
[C---:B------:R-:W-:Y:S02]  /*09e0*/  FSETP.NEU.FTZ.AND P2, PT, |R0|.reuse, +INF , PT ;  /* 0x7f8000000000780b */ /* 0x040fe40003f5d200 */
[----:B------:R-:W-:Y:S02]  /*09f0*/  FSETP.NEU.FTZ.AND P1, PT, |R3|, +INF , PT ;  /* 0x7f8000000300780b */ /* 0x000fe40003f3d200 */
[----:B------:R-:W-:-:S11]  /*0a00*/  FSETP.NEU.FTZ.AND P0, PT, |R0|, +INF , PT ;  /* 0x7f8000000000780b */ /* 0x000fd60003f1d200 */
[----:B------:R-:W-:Y:S05]  /*0a10*/  @!P1 BRA !P2, `(.L_x_18) ;  /* 0x00000004002c9947 */ /* 0x000fea0005000000 */
[----:B------:R-:W-:-:S04]  /*0a20*/  LOP3.LUT P2, RZ, R0, 0x7fffffff, RZ, 0xc0, !PT ;  /* 0x7fffffff00ff7812 */ /* 0x000fc8000784c0ff */
[----:B------:R-:W-:-:S13]  /*0a30*/  PLOP3.LUT P1, PT, P1, P2, PT, 0x2f, 0xf2 ;  /* 0x0000000000f2781c */ /* 0x000fda0000f24577 */
[----:B------:R-:W-:Y:S05]  /*0a40*/  @P1 BRA `(.L_x_19) ;  /* 0x0000000400181947 */ /* 0x000fea0003800000 */
[----:B------:R-:W-:-:S04]  /*0a50*/  LOP3.LUT P1, RZ, R11, 0x7fffffff, RZ, 0xc0, !PT ;  /* 0x7fffffff0bff7812 */ /* 0x000fc8000782c0ff */
[----:B------:R-:W-:-:S13]  /*0a60*/  PLOP3.LUT P0, PT, P0, P1, PT, 0x2f, 0xf2 ;  /* 0x0000000000f2781c */ /* 0x000fda0000702577 */
[----:B------:R-:W-:Y:S05]  /*0a70*/  @P0 BRA `(.L_x_20) ;  /* 0x0000000400000947 */ /* 0x000fea0003800000 */
[----:B------:R-:W-:Y:S02]  /*0a80*/  ISETP.GE.AND P0, PT, R12, RZ, PT ;  /* 0x000000ff0c00720c */ /* 0x000fe40003f06270 */
[----:B------:R-:W-:-:S11]  /*0a90*/  ISETP.GE.AND P1, PT, R13, RZ, PT ;  /* 0x000000ff0d00720c */ /* 0x000fd60003f26270 */
[----:B------:R-:W-:Y:S02]  /*0aa0*/  @P0 IMAD.MOV.U32 R8, RZ, RZ, RZ ;  /* 0x000000ffff080224 */ /* 0x000fe400078e00ff */
[----:B------:R-:W-:Y:S01]  /*0ab0*/  @!P0 FFMA R0, R0, 1.84467440737095516160e+19, RZ ;  /* 0x5f80000000008823 */ /* 0x000fe200000000ff */
[----:B------:R-:W-:Y:S02]  /*0ac0*/  @!P0 IMAD.MOV.U32 R8, RZ, RZ, -0x40 ;  /* 0xffffffc0ff088424 */ /* 0x000fe400078e00ff */
[----:B------:R-:W-:-:S03]  /*0ad0*/  @!P1 FFMA R11, R3, 1.84467440737095516160e+19, RZ ;  /* 0x5f800000030b9823 */ /* 0x000fc600000000ff */
[----:B------:R-:W-:-:S07]  /*0ae0*/  @!P1 IADD3 R8, PT, PT, R8, 0x40, RZ ;  /* 0x0000004008089810 */ /* 0x000fce0007ffe0ff */
.L_x_16:
[----:B------:R-:W-:Y:S01]  /*0af0*/  LEA R12, R10, 0xc0800000, 0x17 ;  /* 0xc08000000a0c7811 */ /* 0x000fe200078eb8ff */
[----:B------:R-:W-:Y:S04]  /*0b00*/  BSSY.RECONVERGENT B2, `(.L_x_21) ;  /* 0x0000036000027945 */ /* 0x000fe80003800200 */
[----:B------:R-:W-:Y:S02]  /*0b10*/  IMAD.IADD R12, R11, 0x1, -R12 ;  /* 0x000000010b0c7824 */ /* 0x000fe400078e0a0c */
[----:B------:R-:W-:Y:S02]  /*0b20*/  VIADD R11, R14, 0xffffff81 ;  /* 0xffffff810e0b7836 */ /* 0x000fe40000000000 */
[----:B------:R-:W0:Y:S01]  /*0b30*/  MUFU.RCP R13, R12 ;  /* 0x0000000c000d7308 */ /* 0x000e220000001000 */
[----:B------:R-:W-:Y:S01]  /*0b40*/  FADD.FTZ R15, -R12, -RZ ;  /* 0x800000ff0c0f7221 */ /* 0x000fe20000010100 */
[C---:B------:R-:W-:Y:S01]  /*0b50*/  IMAD R0, R11.reuse, -0x800000, R0 ;  /* 0xff8000000b007824 */ /* 0x040fe200078e0200 */
[----:B------:R-:W-:-:S05]  /*0b60*/  IADD3 R11, PT, PT, R11, 0x7f, -R10 ;  /* 0x0000007f0b0b7810 */ /* 0x000fca0007ffe80a */
[----:B------:R-:W-:Y:S02]  /*0b70*/  IMAD.IADD R11, R11, 0x1, R8 ;  /* 0x000000010b0b7824 */ /* 0x000fe400078e0208 */
[----:B0-----:R-:W-:-:S04]  /*0b80*/  FFMA R14, R13, R15, 1 ;  /* 0x3f8000000d0e7423 */ /* 0x001fc8000000000f */
[----:B------:R-:W-:-:S04]  /*0b90*/  FFMA R16, R13, R14, R13 ;  /* 0x0000000e0d107223 */ /* 0x000fc8000000000d */
[----:B------:R-:W-:-:S04]  /*0ba0*/  FFMA R13, R0, R16, RZ ;  /* 0x00000010000d7223 */ /* 0x000fc800000000ff */
[----:B------:R-:W-:-:S04]  /*0bb0*/  FFMA R14, R15, R13, R0 ;  /* 0x0000000d0f0e7223 */ /* 0x000fc80000000000 */
[----:B------:R-:W-:-:S04]  /*0bc0*/  FFMA R13, R16, R14, R13 ;  /* 0x0000000e100d7223 */ /* 0x000fc8000000000d */
[----:B------:R-:W-:-:S04]  /*0bd0*/  FFMA R14, R15, R13, R0 ;  /* 0x0000000d0f0e7223 */ /* 0x000fc80000000000 */
[----:B------:R-:W-:-:S05]  /*0be0*/  FFMA R0, R16, R14, R13 ;  /* 0x0000000e10007223 */ /* 0x000fca000000000d */
[----:B------:R-:W-:-:S04]  /*0bf0*/  SHF.R.U32.HI R10, RZ, 0x17, R0 ;  /* 0x00000017ff0a7819 */ /* 0x000fc80000011600 */
[----:B------:R-:W-:-:S04]  /*0c00*/  LOP3.LUT R10, R10, 0xff, RZ, 0xc0, !PT ;  /* 0x000000ff0a0a7812 */ /* 0x000fc800078ec0ff */
[----:B------:R-:W-:-:S05]  /*0c10*/  IADD3 R12, PT, PT, R10, R11, RZ ;  /* 0x0000000b0a0c7210 */ /* 0x000fca0007ffe0ff */
[----:B------:R-:W-:-:S05]  /*0c20*/  VIADD R8, R12, 0xffffffff ;  /* 0xffffffff0c087836 */ /* 0x000fca0000000000 */
[----:B------:R-:W-:-:S13]  /*0c30*/  ISETP.GE.U32.AND P0, PT, R8, 0xfe, PT ;  /* 0x000000fe0800780c */ /* 0x000fda0003f06070 */
[----:B------:R-:W-:Y:S05]  /*0c40*/  @!P0 BRA `(.L_x_22) ;  /* 0x0000000000808947 */ /* 0x000fea0003800000 */
[----:B------:R-:W-:-:S13]  /*0c50*/  ISETP.GT.AND P0, PT, R12, 0xfe, PT ;  /* 0x000000fe0c00780c */ /* 0x000fda0003f04270 */
[----:B------:R-:W-:Y:S05]  /*0c60*/  @P0 BRA `(.L_x_23) ;  /* 0x00000000006c0947 */ /* 0x000fea0003800000 */
[----:B------:R-:W-:-:S13]  /*0c70*/  ISETP.GE.AND P0, PT, R12, 0x1, PT ;  /* 0x000000010c00780c */ /* 0x000fda0003f06270 */
[----:B------:R-:W-:Y:S05]  /*0c80*/  @P0 BRA `(.L_x_24) ;  /* 0x0000000000740947 */ /* 0x000fea0003800000 */
[----:B------:R-:W-:Y:S02]  /*0c90*/  ISETP.GE.AND P0, PT, R12, -0x18, PT ;  /* 0xffffffe80c00780c */ /* 0x000fe40003f06270 */
[----:B------:R-:W-:-:S11]  /*0ca0*/  LOP3.LUT R0, R0, 0x80000000, RZ, 0xc0, !PT ;  /* 0x8000000000007812 */ /* 0x000fd600078ec0ff */
[----:B------:R-:W-:Y:S05]  /*0cb0*/  @!P0 BRA `(.L_x_24) ;  /* 0x0000000000688947 */ /* 0x000fea0003800000 */
[CCC-:B------:R-:W-:Y:S01]  /*0cc0*/  FFMA.RZ R8, R16.reuse, R14.reuse, R13.reuse ;  /* 0x0000000e10087223 */ /* 0x1c0fe2000000c00d */
[-CC-:B------:R-:W-:Y:S01]  /*0cd0*/  FFMA.RM R11, R16, R14.reuse, R13.reuse ;  /* 0x0000000e100b7223 */ /* 0x180fe2000000400d */
[C---:B------:R-:W-:Y:S02]  /*0ce0*/  ISETP.NE.AND P2, PT, R12.reuse, RZ, PT ;  /* 0x000000ff0c00720c */ /* 0x040fe40003f45270 */
[----:B------:R-:W-:Y:S02]  /*0cf0*/  ISETP.NE.AND P1, PT, R12, RZ, PT ;  /* 0x000000ff0c00720c */ /* 0x000fe40003f25270 */
[----:B------:R-:W-:Y:S01]  /*0d00*/  LOP3.LUT R10, R8, 0x7fffff, RZ, 0xc0, !PT ;  /* 0x007fffff080a7812 */ /* 0x000fe200078ec0ff */
[----:B------:R-:W-:Y:S01]  /*0d10*/  FFMA.RP R8, R16, R14, R13 ;  /* 0x0000000e10087223 */ /* 0x000fe2000000800d */
[C---:B------:R-:W-:Y:S01]  /*0d20*/  VIADD R13, R12.reuse, 0x20 ;  /* 0x000000200c0d7836 */ /* 0x040fe20000000000 */
[----:B------:R-:W-:Y:S02]  /*0d30*/  IADD3 R12, PT, PT, -R12, RZ, RZ ;  /* 0x000000ff0c0c7210 */ /* 0x000fe40007ffe1ff */
[----:B------:R-:W-:-:S02]  /*0d40*/  LOP3.LUT R10, R10, 0x800000, RZ, 0xfc, !PT ;  /* 0x008000000a0a7812 */ /* 0x000fc400078efcff */
[----:B------:R-:W-:Y:S02]  /*0d50*/  FSETP.NEU.FTZ.AND P0, PT, R8, R11, PT ;  /* 0x0000000b0800720b */ /* 0x000fe40003f1d000 */
[----:B------:R-:W-:Y:S02]  /*0d60*/  SHF.L.U32 R13, R10, R13, RZ ;  /* 0x0000000d0a0d7219 */ /* 0x000fe400000006ff */
[----:B------:R-:W-:Y:S02]  /*0d70*/  SEL R11, R12, RZ, P2 ;  /* 0x000000ff0c0b7207 */ /* 0x000fe40001000000 */
[----:B------:R-:W-:Y:S02]  /*0d80*/  ISETP.NE.AND P1, PT, R13, RZ, P1 ;  /* 0x000000ff0d00720c */ /* 0x000fe40000f25270 */
[----:B------:R-:W-:Y:S02]  /*0d90*/  SHF.R.U32.HI R11, RZ, R11, R10 ;  /* 0x0000000bff0b7219 */ /* 0x000fe4000001160a */
[----:B------:R-:W-:-:S02]  /*0da0*/  PLOP3.LUT P0, PT, P0, P1, PT, 0xf8, 0x8f ;  /* 0x00000000008f781c */ /* 0x000fc40000703f70 */
[----:B------:R-:W-:Y:S02]  /*0db0*/  SHF.R.U32.HI R13, RZ, 0x1, R11 ;  /* 0x00000001ff0d7819 */ /* 0x000fe4000001160b */
[----:B------:R-:W-:-:S04]  /*0dc0*/  SEL R8, RZ, 0x1, !P0 ;  /* 0x00000001ff087807 */ /* 0x000fc80004000000 */
[----:B------:R-:W-:-:S04]  /*0dd0*/  LOP3.LUT R8, R8, 0x1, R13, 0xf8, !PT ;  /* 0x0000000108087812 */ /* 0x000fc800078ef80d */
[----:B------:R-:W-:-:S05]  /*0de0*/  LOP3.LUT R8, R8, R11, RZ, 0xc0, !PT ;  /* 0x0000000b08087212 */ /* 0x000fca00078ec0ff */
[----:B------:R-:W-:-:S05]  /*0df0*/  IMAD.IADD R13, R13, 0x1, R8 ;  /* 0x000000010d0d7824 */ /* 0x000fca00078e0208 */
[----:B------:R-:W-:Y:S01]  /*0e00*/  LOP3.LUT R0, R13, R0, RZ, 0xfc, !PT ;  /* 0x000000000d007212 */ /* 0x000fe200078efcff */
[----:B------:R-:W-:Y:S06]  /*0e10*/  BRA `(.L_x_24) ;  /* 0x0000000000107947 */ /* 0x000fec0003800000 */
.L_x_23:
[----:B------:R-:W-:-:S04]  /*0e20*/  LOP3.LUT R0, R0, 0x80000000, RZ, 0xc0, !PT ;  /* 0x8000000000007812 */ /* 0x000fc800078ec0ff */
[----:B------:R-:W-:Y:S01]  /*0e30*/  LOP3.LUT R0, R0, 0x7f800000, RZ, 0xfc, !PT ;  /* 0x7f80000000007812 */ /* 0x000fe200078efcff */
[----:B------:R-:W-:Y:S06]  /*0e40*/  BRA `(.L_x_24) ;  /* 0x0000000000047947 */ /* 0x000fec0003800000 */
.L_x_22:
[----:B------:R-:W-:-:S07]  /*0e50*/  IMAD R0, R11, 0x800000, R0 ;  /* 0x008000000b007824 */ /* 0x000fce00078e0200 */
.L_x_24:
[----:B------:R-:W-:Y:S05]  /*0e60*/  BSYNC.RECONVERGENT B2 ;  /* 0x0000000000027941 */ /* 0x000fea0003800200 */
.L_x_21:
[----:B------:R-:W-:Y:S05]  /*0e70*/  BRA `(.L_x_25) ;  /* 0x0000000000207947 */ /* 0x000fea0003800000 */
.L_x_20:
[----:B------:R-:W-:-:S04]  /*0e80*/  LOP3.LUT R0, R11, 0x80000000, R0, 0x48, !PT ;  /* 0x800000000b007812 */ /* 0x000fc800078e4800 */
[----:B------:R-:W-:Y:S01]  /*0e90*/  LOP3.LUT R0, R0, 0x7f800000, RZ, 0xfc, !PT ;  /* 0x7f80000000007812 */ /* 0x000fe200078efcff */
[----:B------:R-:W-:Y:S06]  /*0ea0*/  BRA `(.L_x_25) ;  /* 0x0000000000147947 */ /* 0x000fec0003800000 */
.L_x_19:
[----:B------:R-:W-:Y:S01]  /*0eb0*/  LOP3.LUT R0, R11, 0x80000000, R0, 0x48, !PT ;  /* 0x800000000b007812 */ /* 0x000fe200078e4800 */
[----:B------:R-:W-:Y:S06]  /*0ec0*/  BRA `(.L_x_25) ;  /* 0x00000000000c7947 */ /* 0x000fec0003800000 */
.L_x_18:
[----:B------:R-:W0:Y:S01]  /*0ed0*/  MUFU.RSQ R0, -QNAN ;  /* 0xffc0000000007908 */ /* 0x000e220000001400 */
[----:B------:R-:W-:Y:S05]  /*0ee0*/  BRA `(.L_x_25) ;  /* 0x0000000000047947 */ /* 0x000fea0003800000 */
.L_x_17:
[----:B------:R-:W-:-:S07]  /*0ef0*/  FADD.FTZ R0, R0, R3 ;  /* 0x0000000300007221 */ /* 0x000fce0000010000 */
.L_x_25:
[----:B------:R-:W-:Y:S05]  /*0f00*/  BSYNC.RECONVERGENT B1 ;  /* 0x0000000000017941 */ /* 0x000fea0003800200 */
.L_x_15:
[----:B------:R-:W-:Y:S01]  /*0f10*/  MOV R10, R2 ;  /* 0x00000002000a7202 */ /* 0x000fe20000000f00 */
[----:B------:R-:W-:-:S04]  /*0f20*/  IMAD.MOV.U32 R11, RZ, RZ, 0x0 ;  /* 0x00000000ff0b7424 */ /* 0x000fc800078e00ff */
[----:B0-----:R-:W-:Y:S05]  /*0f30*/  RET.REL.NODEC R10 `(_Z14rmsnorm_kernelPKfffPfif) ;  /* 0xfffffff00a307950 */ /* 0x001fea0003c3ffff */
.L_x_26:
[----:B------:R-:W-:-:S00]  /*0f40*/  BRA `(.L_x_26) ;  /* 0xfffffffc00fc7947 */ /* 0x000fc0000383ffff */
[----:B------:R-:W-:-:S00]  /*0f50*/  NOP ;  /* 0x0000000000007918 */ /* 0x000fc00000000000 */
        /* <DEDUP_REMOVED lines=10> */
.L_x_28:


//--------------------- .nv.shared._Z14rmsnorm_kernelPKfffPfif --------------------------
	.section	.nv.shared._Z14rmsnorm_kernelPKfffPfif,"aw",@nobits
	.sectionflags	@""
	.align	4
.nv.shared._Z14rmsnorm_kernelPKfffPfif:
	.zero		2048


//--------------------- .nv.shared.reserved.0     --------------------------
	.section	.nv.shared.reserved.0,"aw",@nobits
	.weak		__nv_reservedSMEM_offset_0_alias
	.size		__nv_reservedSMEM_offset_0_alias, 0, 64
	.other		__nv_reservedSMEM_offset_0_alias,@"STO_CUDA_RESERVED_SHARED STV_DEFAULT"
__nv_reservedSMEM_offset_0_alias:
	.zero		0
	.zero		64


//--------------------- .nv.constant0._Z14rmsnorm_kernelPKfffPfif --------------------------
	.section	.nv.constant0._Z14rmsnorm_kernelPKfffPfif,"a",@progbits
	.sectionflags	@""
	.align	4
.nv.constant0._Z14rmsnorm_kernelPKfffPfif:
	.zero		928


//--------------------- SYMBOLS --------------------------

	.type		.nv.reservedSmem.offset0,@object
	.size		.nv.reservedSmem.offset0,0x4
	.type		.nv.reservedSmem.cap,@object
	.size		.nv.reservedSmem.cap,0x4
